	.headerflags	@"EF_CUDA_TEXMODE_UNIFIED EF_CUDA_64BIT_ADDRESS EF_CUDA_ACCELERATORS EF_CUDA_SM90 EF_CUDA_VIRTUAL_SM(EF_CUDA_SM90)"
	.elftype	@"ET_EXEC"


//--------------------- .nv.info                  --------------------------
	.section	.nv.info,"",@"SHT_CUDA_INFO"
	.align	4


	//----- nvinfo : EIATTR_REGCOUNT
	.align		4
        /*0000*/ 	.byte	0x04, 0x2f
        /*0002*/ 	.short	(.L_3 - .L_2)
	.align		4
.L_2:
        /*0004*/ 	.word	index@(triton_poi_fused__native_batch_norm_legit_no_training_add_convolution_relu_threshold_backward_3)
        /*0008*/ 	.word	0x00000019


	//----- nvinfo : EIATTR_MIN_STACK_SIZE
	.align		4
.L_3:
        /*000c*/ 	.byte	0x04, 0x12
        /*000e*/ 	.short	(.L_5 - .L_4)
	.align		4
.L_4:
        /*0010*/ 	.word	index@(triton_poi_fused__native_batch_norm_legit_no_training_add_convolution_relu_threshold_backward_3)
        /*0014*/ 	.word	0x00000000


	//----- nvinfo : EIATTR_FRAME_SIZE
	.align		4
.L_5:
        /*0018*/ 	.byte	0x04, 0x11
        /*001a*/ 	.short	(.L_7 - .L_6)
	.align		4
.L_6:
        /*001c*/ 	.word	index@(triton_poi_fused__native_batch_norm_legit_no_training_add_convolution_relu_threshold_backward_3)
        /*0020*/ 	.word	0x00000000


	//----- nvinfo : EIATTR_MIN_STACK_SIZE
	.align		4
.L_7:
        /*0024*/ 	.byte	0x04, 0x12
        /*0026*/ 	.short	(.L_9 - .L_8)
	.align		4
.L_8:
        /*0028*/ 	.word	index@(triton_poi_fused__native_batch_norm_legit_no_training_add_convolution_relu_threshold_backward_3)
        /*002c*/ 	.word	0x00000000
.L_9:


//--------------------- .nv.info.triton_poi_fused__native_batch_norm_legit_no_training_add_convolution_relu_threshold_backward_3 --------------------------
	.section	.nv.info.triton_poi_fused__native_batch_norm_legit_no_training_add_convolution_relu_threshold_backward_3,"",@"SHT_CUDA_INFO"
	.sectionflags	@""
	.align	4


	//----- nvinfo : EIATTR_CUDA_API_VERSION
	.align		4
        /*0000*/ 	.byte	0x04, 0x37
        /*0002*/ 	.short	(.L_11 - .L_10)
.L_10:
        /*0004*/ 	.word	0x0000007c


	//----- nvinfo : EIATTR_KPARAM_INFO
	.align		4
.L_11:
        /*0008*/ 	.byte	0x04, 0x17
        /*000a*/ 	.short	(.L_13 - .L_12)
.L_12:
        /*000c*/ 	.word	0x00000000
        /*0010*/ 	.short	0x0009
        /*0012*/ 	.short	0x0048
        /*0014*/ 	.byte	0x00, 0xf0, 0x11, 0x00


	//----- nvinfo : EIATTR_KPARAM_INFO
	.align		4
.L_13:
        /*0018*/ 	.byte	0x04, 0x17
        /*001a*/ 	.short	(.L_15 - .L_14)
.L_14:
        /*001c*/ 	.word	0x00000000
        /*0020*/ 	.short	0x0008
        /*0022*/ 	.short	0x0040
        /*0024*/ 	.byte	0x00, 0xf4, 0x21, 0x00


	//----- nvinfo : EIATTR_KPARAM_INFO
	.align		4
.L_15:
        /*0028*/ 	.byte	0x04, 0x17
        /*002a*/ 	.short	(.L_17 - .L_16)
.L_16:
        /*002c*/ 	.word	0x00000000
        /*0030*/ 	.short	0x0007
        /*0032*/ 	.short	0x0038
        /*0034*/ 	.byte	0x00, 0xf4, 0x21, 0x00


	//----- nvinfo : EIATTR_KPARAM_INFO
	.align		4
.L_17:
        /*0038*/ 	.byte	0x04, 0x17
        /*003a*/ 	.short	(.L_19 - .L_18)
.L_18:
        /*003c*/ 	.word	0x00000000
        /*0040*/ 	.short	0x0006
        /*0042*/ 	.short	0x0030
        /*0044*/ 	.byte	0x00, 0xf4, 0x21, 0x00


	//----- nvinfo : EIATTR_KPARAM_INFO
	.align		4
.L_19:
        /*0048*/ 	.byte	0x04, 0x17
        /*004a*/ 	.short	(.L_21 - .L_20)
.L_20:
        /*004c*/ 	.word	0x00000000
        /*0050*/ 	.short	0x0005
        /*0052*/ 	.short	0x0028
        /*0054*/ 	.byte	0x00, 0xf4, 0x21, 0x00


	//----- nvinfo : EIATTR_KPARAM_INFO
	.align		4
.L_21:
        /*0058*/ 	.byte	0x04, 0x17
        /*005a*/ 	.short	(.L_23 - .L_22)
.L_22:
        /*005c*/ 	.word	0x00000000
        /*0060*/ 	.short	0x0004
        /*0062*/ 	.short	0x0020
        /*0064*/ 	.byte	0x00, 0xf4, 0x21, 0x00


	//----- nvinfo : EIATTR_KPARAM_INFO
	.align		4
.L_23:
        /*0068*/ 	.byte	0x04, 0x17
        /*006a*/ 	.short	(.L_25 - .L_24)
.L_24:
        /*006c*/ 	.word	0x00000000
        /*0070*/ 	.short	0x0003
        /*0072*/ 	.short	0x0018
        /*0074*/ 	.byte	0x00, 0xf4, 0x21, 0x00


	//----- nvinfo : EIATTR_KPARAM_INFO
	.align		4
.L_25:
        /*0078*/ 	.byte	0x04, 0x17
        /*007a*/ 	.short	(.L_27 - .L_26)
.L_26:
        /*007c*/ 	.word	0x00000000
        /*0080*/ 	.short	0x0002
        /*0082*/ 	.short	0x0010
        /*0084*/ 	.byte	0x00, 0xf4, 0x21, 0x00


	//----- nvinfo : EIATTR_KPARAM_INFO
	.align		4
.L_27:
        /*0088*/ 	.byte	0x04, 0x17
        /*008a*/ 	.short	(.L_29 - .L_28)
.L_28:
        /*008c*/ 	.word	0x00000000
        /*0090*/ 	.short	0x0001
        /*0092*/ 	.short	0x0008
        /*0094*/ 	.byte	0x00, 0xf4, 0x21, 0x00


	//----- nvinfo : EIATTR_KPARAM_INFO
	.align		4
.L_29:
        /*0098*/ 	.byte	0x04, 0x17
        /*009a*/ 	.short	(.L_31 - .L_30)
.L_30:
        /*009c*/ 	.word	0x00000000
        /*00a0*/ 	.short	0x0000
        /*00a2*/ 	.short	0x0000
        /*00a4*/ 	.byte	0x00, 0xf4, 0x21, 0x00


	//----- nvinfo : EIATTR_SPARSE_MMA_MASK
	.align		4
.L_31:
        /*00a8*/ 	.byte	0x03, 0x50
        /*00aa*/ 	.short	0x0000


	//----- nvinfo : EIATTR_MAXREG_COUNT
	.align		4
        /*00ac*/ 	.byte	0x03, 0x1b
        /*00ae*/ 	.short	0x00ff


	//----- nvinfo : EIATTR_EXIT_INSTR_OFFSETS
	.align		4
        /*00b0*/ 	.byte	0x04, 0x1c
        /*00b2*/ 	.short	(.L_33 - .L_32)


	//   ....[0]....
.L_32:
        /*00b4*/ 	.word	0x00000430


	//   ....[1]....
        /*00b8*/ 	.word	0x00000450


	//----- nvinfo : EIATTR_REQNTID
	.align		4
.L_33:
        /*00bc*/ 	.byte	0x04, 0x10
        /*00be*/ 	.short	(.L_35 - .L_34)
.L_34:
        /*00c0*/ 	.word	0x00000080
        /*00c4*/ 	.word	0x00000001
        /*00c8*/ 	.word	0x00000001


	//----- nvinfo : EIATTR_CBANK_PARAM_SIZE
	.align		4
.L_35:
        /*00cc*/ 	.byte	0x03, 0x19
        /*00ce*/ 	.short	0x004c


	//----- nvinfo : EIATTR_PARAM_CBANK
	.align		4
        /*00d0*/ 	.byte	0x04, 0x0a
        /*00d2*/ 	.short	(.L_37 - .L_36)
	.align		4
.L_36:
        /*00d4*/ 	.word	index@(.nv.constant0.triton_poi_fused__native_batch_norm_legit_no_training_add_convolution_relu_threshold_backward_3)
        /*00d8*/ 	.short	0x0210
        /*00da*/ 	.short	0x004c


	//----- nvinfo : EIATTR_SW_WAR
	.align		4
.L_37:
        /*00dc*/ 	.byte	0x04, 0x36
        /*00de*/ 	.short	(.L_39 - .L_38)
.L_38:
        /*00e0*/ 	.word	0x00000008
.L_39:


//--------------------- .nv.callgraph             --------------------------
	.section	.nv.callgraph,"",@"SHT_CUDA_CALLGRAPH"
	.align	4
	.sectionentsize	8
	.align		4
        /*0000*/ 	.word	0x00000000
	.align		4
        /*0004*/ 	.word	0xffffffff
	.align		4
        /*0008*/ 	.word	0x00000000
	.align		4
        /*000c*/ 	.word	0xfffffffe
	.align		4
        /*0010*/ 	.word	0x00000000
	.align		4
        /*0014*/ 	.word	0xfffffffd
	.align		4
        /*0018*/ 	.word	0x00000000
	.align		4
        /*001c*/ 	.word	0xfffffffc


//--------------------- .nv.constant4             --------------------------
	.section	.nv.constant4,"a",@progbits
	.align	8
	.align		8
.nv.constant4:
        /*0000*/ 	.dword	_$_str
	.align		8
        /*0008*/ 	.dword	_$_str_$_2


//--------------------- .text.triton_poi_fused__native_batch_norm_legit_no_training_add_convolution_relu_threshold_backward_3 --------------------------
	.section	.text.triton_poi_fused__native_batch_norm_legit_no_training_add_convolution_relu_threshold_backward_3,"ax",@progbits
	.align	128
        .global         triton_poi_fused__native_batch_norm_legit_no_training_add_convolution_relu_threshold_backward_3
        .type           triton_poi_fused__native_batch_norm_legit_no_training_add_convolution_relu_threshold_backward_3,@function
        .size           triton_poi_fused__native_batch_norm_legit_no_training_add_convolution_relu_threshold_backward_3,(.L_x_1 - triton_poi_fused__native_batch_norm_legit_no_training_add_convolution_relu_threshold_backward_3)
        .other          triton_poi_fused__native_batch_norm_legit_no_training_add_convolution_relu_threshold_backward_3,@"STO_CUDA_ENTRY STV_DEFAULT"
triton_poi_fused__native_batch_norm_legit_no_training_add_convolution_relu_threshold_backward_3:
.text.triton_poi_fused__native_batch_norm_legit_no_training_add_convolution_relu_threshold_backward_3:
[----:B------:R-:W0:Y:S01]  /*0000*/  LDC R1, c[0x0][0x28] ;  /* 0x00000a00ff017b82 */ /* 0x000e220000000800 */
[----:B------:R-:W1:Y:S07]  /*0010*/  S2R R7, SR_TID.X ;  /* 0x0000000000077919 */ /* 0x000e6e0000002100 */
[----:B------:R-:W2:Y:S01]  /*0020*/  LDC.64 R18, c[0x0][0x228] ;  /* 0x00008a00ff127b82 */ /* 0x000ea20000000a00 */
[----:B------:R-:W-:Y:S01]  /*0030*/  ULDC.64 UR4, c[0x0][0x208] ;  /* 0x0000820000047ab9 */ /* 0x000fe20000000a00 */
[----:B------:R-:W3:Y:S06]  /*0040*/  S2R R0, SR_CTAID.X ;  /* 0x0000000000007919 */ /* 0x000eec0000002500 */
[----:B------:R-:W4:Y:S08]  /*0050*/  LDC.64 R16, c[0x0][0x218] ;  /* 0x00008600ff107b82 */ /* 0x000f300000000a00 */
[----:B------:R-:W5:Y:S08]  /*0060*/  LDC.64 R20, c[0x0][0x220] ;  /* 0x00008800ff147b82 */ /* 0x000f700000000a00 */
[----:B------:R-:W4:Y:S08]  /*0070*/  LDC.64 R10, c[0x0][0x230] ;  /* 0x00008c00ff0a7b82 */ /* 0x000f300000000a00 */
[----:B------:R-:W5:Y:S01]  /*0080*/  LDC.64 R8, c[0x0][0x238] ;  /* 0x00008e00ff087b82 */ /* 0x000f620000000a00 */
[----:B-1----:R-:W-:-:S07]  /*0090*/  LOP3.LUT R7, R7, 0x7f, RZ, 0xc0, !PT ;  /* 0x0000007f07077812 */ /* 0x002fce00078ec0ff */
[----:B------:R-:W1:Y:S01]  /*00a0*/  LDC.64 R4, c[0x0][0x240] ;  /* 0x00009000ff047b82 */ /* 0x000e620000000a00 */
[----:B---3--:R-:W-:Y:S01]  /*00b0*/  SHF.R.S32.HI R2, RZ, 0x18, R0 ;  /* 0x00000018ff027819 */ /* 0x008fe20000011400 */
[----:B------:R-:W-:Y:S01]  /*00c0*/  IMAD R7, R0, 0x80, R7 ;  /* 0x0000008000077824 */ /* 0x000fe200078e0207 */
[----:B------:R-:W-:Y:S01]  /*00d0*/  CS2R R12, SRZ ;  /* 0x00000000000c7805 */ /* 0x000fe2000001ff00 */
[----:B------:R-:W-:Y:S01]  /*00e0*/  IMAD.MOV.U32 R6, RZ, RZ, RZ ;  /* 0x000000ffff067224 */ /* 0x000fe200078e00ff */
[----:B------:R-:W-:Y:S01]  /*00f0*/  SGXT R0, R2, 0x1 ;  /* 0x000000010200781a */ /* 0x000fe20000000200 */
[----:B------:R-:W-:Y:S01]  /*0100*/  ULDC.64 UR6, c[0x0][0x250] ;  /* 0x0000940000067ab9 */ /* 0x000fe20000000a00 */
[----:B------:R-:W-:Y:S02]  /*0110*/  ISETP.GE.AND P0, PT, R7, 0x100, PT ;  /* 0x000001000700780c */ /* 0x000fe40003f06270 */
[----:B------:R-:W-:-:S04]  /*0120*/  LEA.HI R0, R0, R7, RZ, 0x4 ;  /* 0x0000000700007211 */ /* 0x000fc800078f20ff */
[----:B------:R-:W-:-:S04]  /*0130*/  SHF.R.S32.HI R0, RZ, 0x4, R0 ;  /* 0x00000004ff007819 */ /* 0x000fc80000011400 */
[----:B------:R-:W-:-:S04]  /*0140*/  LEA.HI R2, R0, R0, RZ, 0x2 ;  /* 0x0000000000027211 */ /* 0x000fc800078f10ff */
[----:B------:R-:W-:Y:S02]  /*0150*/  LOP3.LUT R15, R2, 0xfffffffc, RZ, 0xc0, !PT ;  /* 0xfffffffc020f7812 */ /* 0x000fe400078ec0ff */
[----:B------:R-:W3:Y:S03]  /*0160*/  LDC.64 R2, c[0x0][0x210] ;  /* 0x00008400ff027b82 */ /* 0x000ee60000000a00 */
[----:B------:R-:W-:Y:S01]  /*0170*/  IMAD.IADD R15, R0, 0x1, -R15 ;  /* 0x00000001000f7824 */ /* 0x000fe200078e0a0f */
[----:B------:R-:W-:-:S03]  /*0180*/  HFMA2.MMA R0, -RZ, RZ, 0, 0 ;  /* 0x00000000ff007435 */ /* 0x000fc600000001ff */
[----:B--2---:R-:W-:-:S07]  /*0190*/  IMAD.WIDE R18, R15, 0x4, R18 ;  /* 0x000000040f127825 */ /* 0x004fce00078e0212 */
[----:B------:R5:W2:Y:S01]  /*01a0*/  @!P0 LDG.E.EL R0, desc[UR4][R18.64] ;  /* 0x0000000412008981 */ /* 0x000aa2000c2e1900 */
[----:B----4-:R-:W-:-:S05]  /*01b0*/  IMAD.WIDE R16, R15, 0x4, R16 ;  /* 0x000000040f107825 */ /* 0x010fca00078e0210 */
[----:B------:R-:W4:Y:S01]  /*01c0*/  @!P0 LDG.E.EL R6, desc[UR4][R16.64] ;  /* 0x0000000410068981 */ /* 0x000f22000c2e1900 */
[----:B---3--:R-:W-:-:S04]  /*01d0*/  IMAD.WIDE R2, R7, 0x4, R2 ;  /* 0x0000000407027825 */ /* 0x008fc800078e0202 */
[C---:B-----5:R-:W-:Y:S01]  /*01e0*/  IMAD.WIDE R18, R15.reuse, 0x4, R20 ;  /* 0x000000040f127825 */ /* 0x060fe200078e0214 */
[----:B------:R-:W4:Y:S03]  /*01f0*/  @!P0 LDG.E R13, desc[UR4][R2.64] ;  /* 0x00000004020d8981 */ /* 0x000f26000c1e1900 */
[C---:B0-----:R-:W-:Y:S01]  /*0200*/  IMAD.WIDE R10, R15.reuse, 0x4, R10 ;  /* 0x000000040f0a7825 */ /* 0x041fe200078e020a */
[----:B------:R-:W3:Y:S03]  /*0210*/  @!P0 LDG.E.EL R12, desc[UR4][R18.64] ;  /* 0x00000004120c8981 */ /* 0x000ee6000c2e1900 */
[----:B------:R-:W-:Y:S01]  /*0220*/  IMAD.WIDE R8, R15, 0x4, R8 ;  /* 0x000000040f087825 */ /* 0x000fe200078e0208 */
[----:B------:R-:W-:Y:S02]  /*0230*/  CS2R R14, SRZ ;  /* 0x00000000000e7805 */ /* 0x000fe4000001ff00 */
[----:B------:R-:W-:Y:S01]  /*0240*/  MOV R22, RZ ;  /* 0x000000ff00167202 */ /* 0x000fe20000000f00 */
[----:B-1----:R-:W-:-:S02]  /*0250*/  IMAD.WIDE R20, R7, 0x4, R4 ;  /* 0x0000000407147825 */ /* 0x002fc400078e0204 */
[----:B------:R-:W0:Y:S01]  /*0260*/  LDC.64 R4, c[0x0][0x248] ;  /* 0x00009200ff047b82 */ /* 0x000e220000000a00 */
[----:B------:R1:W5:Y:S04]  /*0270*/  @!P0 LDG.E.EL R14, desc[UR4][R10.64] ;  /* 0x000000040a0e8981 */ /* 0x000368000c2e1900 */
[----:B------:R-:W5:Y:S04]  /*0280*/  @!P0 LDG.E.EL R15, desc[UR4][R8.64] ;  /* 0x00000004080f8981 */ /* 0x000f68000c2e1900 */
[----:B------:R-:W5:Y:S01]  /*0290*/  @!P0 LDG.E R22, desc[UR4][R20.64] ;  /* 0x0000000414168981 */ /* 0x000f62000c1e1900 */
[----:B-1----:R-:W-:Y:S01]  /*02a0*/  HFMA2.MMA R11, -RZ, RZ, 1.625, 0 ;  /* 0x3e800000ff0b7435 */ /* 0x002fe200000001ff */
[----:B0-----:R-:W-:-:S04]  /*02b0*/  IMAD.WIDE R4, R7, 0x4, R4 ;  /* 0x0000000407047825 */ /* 0x001fc800078e0204 */
[----:B--2---:R-:W-:-:S04]  /*02c0*/  FADD R0, R0, 9.9999997473787516356e-06 ;  /* 0x3727c5ac00007421 */ /* 0x004fc80000000000 */
[----:B------:R-:W0:Y:S02]  /*02d0*/  MUFU.SQRT R16, R0 ;  /* 0x0000000000107308 */ /* 0x000e240000002000 */
[C---:B0-----:R-:W-:Y:S02]  /*02e0*/  FSETP.GT.AND P1, PT, R16.reuse, 8.50705917302346158658e+37, PT ;  /* 0x7e8000001000780b */ /* 0x041fe40003f24000 */
[----:B------:R-:W-:-:S11]  /*02f0*/  FSETP.GEU.AND P2, PT, R16, 1.175494350822287508e-38, PT ;  /* 0x008000001000780b */ /* 0x000fd60003f4e000 */
[----:B------:R-:W-:-:S04]  /*0300*/  @P1 FMUL R16, R16, 0.25 ;  /* 0x3e80000010101820 */ /* 0x000fc80000400000 */
[----:B------:R-:W-:-:S06]  /*0310*/  @!P2 FMUL R16, R16, 16777216 ;  /* 0x4b8000001010a820 */ /* 0x000fcc0000400000 */
[----:B------:R-:W0:Y:S01]  /*0320*/  MUFU.RCP R16, R16 ;  /* 0x0000001000107308 */ /* 0x000e220000001000 */
[----:B------:R-:W-:Y:S01]  /*0330*/  FSEL R11, R11, 1, P1 ;  /* 0x3f8000000b0b7808 */ /* 0x000fe20000800000 */
[----:B----4-:R-:W-:-:S04]  /*0340*/  FADD R13, R6, R13 ;  /* 0x0000000d060d7221 */ /* 0x010fc80000000000 */
[----:B------:R-:W-:Y:S01]  /*0350*/  @!P2 FMUL R11, R11, 16777216 ;  /* 0x4b8000000b0ba820 */ /* 0x000fe20000400000 */
[----:B---3--:R-:W-:-:S03]  /*0360*/  FADD R12, R13, -R12 ;  /* 0x8000000c0d0c7221 */ /* 0x008fc60000000000 */
[----:B0-----:R-:W-:-:S04]  /*0370*/  FMUL R11, R16, R11 ;  /* 0x0000000b100b7220 */ /* 0x001fc80000400000 */
[----:B------:R-:W-:-:S04]  /*0380*/  FMUL R12, R12, R11 ;  /* 0x0000000b0c0c7220 */ /* 0x000fc80000400000 */
[----:B-----5:R-:W-:-:S04]  /*0390*/  FFMA R15, R12, R14, R15 ;  /* 0x0000000e0c0f7223 */ /* 0x020fc8000000000f */
[C---:B------:R-:W-:Y:S01]  /*03a0*/  FADD R0, R15.reuse, R22 ;  /* 0x000000160f007221 */ /* 0x040fe20000000000 */
[----:B------:R-:W-:-:S04]  /*03b0*/  FSETP.GEU.AND P1, PT, R15, -R22, PT ;  /* 0x800000160f00720b */ /* 0x000fc80003f2e000 */
[----:B------:R-:W-:Y:S02]  /*03c0*/  FSEL R9, R0, RZ, P1 ;  /* 0x000000ff00097208 */ /* 0x000fe40000800000 */
[----:B------:R-:W-:Y:S01]  /*03d0*/  IADD3 R6, P1, R7, UR6, RZ ;  /* 0x0000000607067c10 */ /* 0x000fe2000ff3e0ff */
[----:B------:R0:W-:Y:S01]  /*03e0*/  @!P0 STG.E desc[UR4][R2.64], R13 ;  /* 0x0000000d02008986 */ /* 0x0001e2000c101904 */
[----:B------:R-:W-:Y:S02]  /*03f0*/  FSETP.GTU.AND P2, PT, R9, RZ, PT ;  /* 0x000000ff0900720b */ /* 0x000fe40003f4c000 */
[----:B------:R-:W-:Y:S01]  /*0400*/  LEA.HI.X.SX32 R7, R7, UR7, 0x1, P1 ;  /* 0x0000000707077c11 */ /* 0x000fe200088f0eff */
[----:B------:R0:W-:Y:S01]  /*0410*/  @!P0 STG.E desc[UR4][R4.64], R9 ;  /* 0x0000000904008986 */ /* 0x0001e2000c101904 */
[----:B------:R-:W-:Y:S01]  /*0420*/  SEL R11, RZ, 0x1, P2 ;  /* 0x00000001ff0b7807 */ /* 0x000fe20001000000 */
[----:B0-----:R-:W-:Y:S08]  /*0430*/  @P0 EXIT ;  /* 0x000000000000094d */ /* 0x001ff00003800000 */
[----:B------:R-:W-:Y:S01]  /*0440*/  STG.E.U8 desc[UR4][R6.64], R11 ;  /* 0x0000000b06007986 */ /* 0x000fe2000c101104 */
[----:B------:R-:W-:Y:S05]  /*0450*/  EXIT ;  /* 0x000000000000794d */ /* 0x000fea0003800000 */
.L_x_0:
[----:B------:R-:W-:-:S00]  /*0460*/  BRA `(.L_x_0) ;  /* 0xfffffffc00fc7947 */ /* 0x000fc0000383ffff */
[----:B------:R-:W-:-:S00]  /*0470*/  NOP ;  /* 0x0000000000007918 */ /* 0x000fc00000000000 */
        /* <DEDUP_REMOVED lines=8> */
.L_x_1:


//--------------------- .nv.global.init           --------------------------
	.section	.nv.global.init,"aw",@progbits
.nv.global.init:
	.type		_$_str,@object
	.size		_$_str,(_$_str_$_2 - _$_str)
_$_str:
        /*0000*/ 	.byte	0x5f, 0x5f, 0x43, 0x55, 0x44, 0x41, 0x5f, 0x46, 0x54, 0x5a, 0x00
	.type		_$_str_$_2,@object
	.size		_$_str_$_2,(.L_1 - _$_str_$_2)
_$_str_$_2:
        /*000b*/ 	.byte	0x5f, 0x5f, 0x43, 0x55, 0x44, 0x41, 0x5f, 0x50, 0x52, 0x45, 0x43, 0x5f, 0x53, 0x51, 0x52, 0x54
        /*001b*/ 	.byte	0x00
.L_1:


//--------------------- .nv.constant0.triton_poi_fused__native_batch_norm_legit_no_training_add_convolution_relu_threshold_backward_3 --------------------------
	.section	.nv.constant0.triton_poi_fused__native_batch_norm_legit_no_training_add_convolution_relu_threshold_backward_3,"a",@progbits
	.sectionflags	@""
	.align	4
.nv.constant0.triton_poi_fused__native_batch_norm_legit_no_training_add_convolution_relu_threshold_backward_3:
	.zero		604
